	.headerflags	@"EF_CUDA_TEXMODE_UNIFIED EF_CUDA_64BIT_ADDRESS EF_CUDA_ACCELERATORS EF_CUDA_SM90 EF_CUDA_VIRTUAL_SM(EF_CUDA_SM90)"
	.elftype	@"ET_EXEC"


//--------------------- .nv.info                  --------------------------
	.section	.nv.info,"",@"SHT_CUDA_INFO"
	.align	4


	//----- nvinfo : EIATTR_REGCOUNT
	.align		4
        /*0000*/ 	.byte	0x04, 0x2f
        /*0002*/ 	.short	(.L_3 - .L_2)
	.align		4
.L_2:
        /*0004*/ 	.word	index@(triton_poi_fused__native_batch_norm_legit_no_training_add_relu_threshold_backward_1)
        /*0008*/ 	.word	0x00000020


	//----- nvinfo : EIATTR_MIN_STACK_SIZE
	.align		4
.L_3:
        /*000c*/ 	.byte	0x04, 0x12
        /*000e*/ 	.short	(.L_5 - .L_4)
	.align		4
.L_4:
        /*0010*/ 	.word	index@(triton_poi_fused__native_batch_norm_legit_no_training_add_relu_threshold_backward_1)
        /*0014*/ 	.word	0x00000000


	//----- nvinfo : EIATTR_FRAME_SIZE
	.align		4
.L_5:
        /*0018*/ 	.byte	0x04, 0x11
        /*001a*/ 	.short	(.L_7 - .L_6)
	.align		4
.L_6:
        /*001c*/ 	.word	index@(triton_poi_fused__native_batch_norm_legit_no_training_add_relu_threshold_backward_1)
        /*0020*/ 	.word	0x00000000


	//----- nvinfo : EIATTR_MIN_STACK_SIZE
	.align		4
.L_7:
        /*0024*/ 	.byte	0x04, 0x12
        /*0026*/ 	.short	(.L_9 - .L_8)
	.align		4
.L_8:
        /*0028*/ 	.word	index@(triton_poi_fused__native_batch_norm_legit_no_training_add_relu_threshold_backward_1)
        /*002c*/ 	.word	0x00000000
.L_9:


//--------------------- .nv.info.triton_poi_fused__native_batch_norm_legit_no_training_add_relu_threshold_backward_1 --------------------------
	.section	.nv.info.triton_poi_fused__native_batch_norm_legit_no_training_add_relu_threshold_backward_1,"",@"SHT_CUDA_INFO"
	.sectionflags	@""
	.align	4


	//----- nvinfo : EIATTR_CUDA_API_VERSION
	.align		4
        /*0000*/ 	.byte	0x04, 0x37
        /*0002*/ 	.short	(.L_11 - .L_10)
.L_10:
        /*0004*/ 	.word	0x0000007c


	//----- nvinfo : EIATTR_KPARAM_INFO
	.align		4
.L_11:
        /*0008*/ 	.byte	0x04, 0x17
        /*000a*/ 	.short	(.L_13 - .L_12)
.L_12:
        /*000c*/ 	.word	0x00000000
        /*0010*/ 	.short	0x000c
        /*0012*/ 	.short	0x0060
        /*0014*/ 	.byte	0x00, 0xf0, 0x11, 0x00


	//----- nvinfo : EIATTR_KPARAM_INFO
	.align		4
.L_13:
        /*0018*/ 	.byte	0x04, 0x17
        /*001a*/ 	.short	(.L_15 - .L_14)
.L_14:
        /*001c*/ 	.word	0x00000000
        /*0020*/ 	.short	0x000b
        /*0022*/ 	.short	0x0058
        /*0024*/ 	.byte	0x00, 0xf4, 0x21, 0x00


	//----- nvinfo : EIATTR_KPARAM_INFO
	.align		4
.L_15:
        /*0028*/ 	.byte	0x04, 0x17
        /*002a*/ 	.short	(.L_17 - .L_16)
.L_16:
        /*002c*/ 	.word	0x00000000
        /*0030*/ 	.short	0x000a
        /*0032*/ 	.short	0x0050
        /*0034*/ 	.byte	0x00, 0xf4, 0x21, 0x00


	//----- nvinfo : EIATTR_KPARAM_INFO
	.align		4
.L_17:
        /*0038*/ 	.byte	0x04, 0x17
        /*003a*/ 	.short	(.L_19 - .L_18)
.L_18:
        /*003c*/ 	.word	0x00000000
        /*0040*/ 	.short	0x0009
        /*0042*/ 	.short	0x0048
        /*0044*/ 	.byte	0x00, 0xf4, 0x21, 0x00


	//----- nvinfo : EIATTR_KPARAM_INFO
	.align		4
.L_19:
        /*0048*/ 	.byte	0x04, 0x17
        /*004a*/ 	.short	(.L_21 - .L_20)
.L_20:
        /*004c*/ 	.word	0x00000000
        /*0050*/ 	.short	0x0008
        /*0052*/ 	.short	0x0040
        /*0054*/ 	.byte	0x00, 0xf4, 0x21, 0x00


	//----- nvinfo : EIATTR_KPARAM_INFO
	.align		4
.L_21:
        /*0058*/ 	.byte	0x04, 0x17
        /*005a*/ 	.short	(.L_23 - .L_22)
.L_22:
        /*005c*/ 	.word	0x00000000
        /*0060*/ 	.short	0x0007
        /*0062*/ 	.short	0x0038
        /*0064*/ 	.byte	0x00, 0xf4, 0x21, 0x00


	//----- nvinfo : EIATTR_KPARAM_INFO
	.align		4
.L_23:
        /*0068*/ 	.byte	0x04, 0x17
        /*006a*/ 	.short	(.L_25 - .L_24)
.L_24:
        /*006c*/ 	.word	0x00000000
        /*0070*/ 	.short	0x0006
        /*0072*/ 	.short	0x0030
        /*0074*/ 	.byte	0x00, 0xf4, 0x21, 0x00


	//----- nvinfo : EIATTR_KPARAM_INFO
	.align		4
.L_25:
        /*0078*/ 	.byte	0x04, 0x17
        /*007a*/ 	.short	(.L_27 - .L_26)
.L_26:
        /*007c*/ 	.word	0x00000000
        /*0080*/ 	.short	0x0005
        /*0082*/ 	.short	0x0028
        /*0084*/ 	.byte	0x00, 0xf4, 0x21, 0x00


	//----- nvinfo : EIATTR_KPARAM_INFO
	.align		4
.L_27:
        /*0088*/ 	.byte	0x04, 0x17
        /*008a*/ 	.short	(.L_29 - .L_28)
.L_28:
        /*008c*/ 	.word	0x00000000
        /*0090*/ 	.short	0x0004
        /*0092*/ 	.short	0x0020
        /*0094*/ 	.byte	0x00, 0xf4, 0x21, 0x00


	//----- nvinfo : EIATTR_KPARAM_INFO
	.align		4
.L_29:
        /*0098*/ 	.byte	0x04, 0x17
        /*009a*/ 	.short	(.L_31 - .L_30)
.L_30:
        /*009c*/ 	.word	0x00000000
        /*00a0*/ 	.short	0x0003
        /*00a2*/ 	.short	0x0018
        /*00a4*/ 	.byte	0x00, 0xf4, 0x21, 0x00


	//----- nvinfo : EIATTR_KPARAM_INFO
	.align		4
.L_31:
        /*00a8*/ 	.byte	0x04, 0x17
        /*00aa*/ 	.short	(.L_33 - .L_32)
.L_32:
        /*00ac*/ 	.word	0x00000000
        /*00b0*/ 	.short	0x0002
        /*00b2*/ 	.short	0x0010
        /*00b4*/ 	.byte	0x00, 0xf4, 0x21, 0x00


	//----- nvinfo : EIATTR_KPARAM_INFO
	.align		4
.L_33:
        /*00b8*/ 	.byte	0x04, 0x17
        /*00ba*/ 	.short	(.L_35 - .L_34)
.L_34:
        /*00bc*/ 	.word	0x00000000
        /*00c0*/ 	.short	0x0001
        /*00c2*/ 	.short	0x0008
        /*00c4*/ 	.byte	0x00, 0xf4, 0x21, 0x00


	//----- nvinfo : EIATTR_KPARAM_INFO
	.align		4
.L_35:
        /*00c8*/ 	.byte	0x04, 0x17
        /*00ca*/ 	.short	(.L_37 - .L_36)
.L_36:
        /*00cc*/ 	.word	0x00000000
        /*00d0*/ 	.short	0x0000
        /*00d2*/ 	.short	0x0000
        /*00d4*/ 	.byte	0x00, 0xf4, 0x21, 0x00


	//----- nvinfo : EIATTR_SPARSE_MMA_MASK
	.align		4
.L_37:
        /*00d8*/ 	.byte	0x03, 0x50
        /*00da*/ 	.short	0x0000


	//----- nvinfo : EIATTR_MAXREG_COUNT
	.align		4
        /*00dc*/ 	.byte	0x03, 0x1b
        /*00de*/ 	.short	0x00ff


	//----- nvinfo : EIATTR_EXIT_INSTR_OFFSETS
	.align		4
        /*00e0*/ 	.byte	0x04, 0x1c
        /*00e2*/ 	.short	(.L_39 - .L_38)


	//   ....[0]....
.L_38:
        /*00e4*/ 	.word	0x00000860


	//   ....[1]....
        /*00e8*/ 	.word	0x00000880


	//----- nvinfo : EIATTR_REQNTID
	.align		4
.L_39:
        /*00ec*/ 	.byte	0x04, 0x10
        /*00ee*/ 	.short	(.L_41 - .L_40)
.L_40:
        /*00f0*/ 	.word	0x00000080
        /*00f4*/ 	.word	0x00000001
        /*00f8*/ 	.word	0x00000001


	//----- nvinfo : EIATTR_CBANK_PARAM_SIZE
	.align		4
.L_41:
        /*00fc*/ 	.byte	0x03, 0x19
        /*00fe*/ 	.short	0x0064


	//----- nvinfo : EIATTR_PARAM_CBANK
	.align		4
        /*0100*/ 	.byte	0x04, 0x0a
        /*0102*/ 	.short	(.L_43 - .L_42)
	.align		4
.L_42:
        /*0104*/ 	.word	index@(.nv.constant0.triton_poi_fused__native_batch_norm_legit_no_training_add_relu_threshold_backward_1)
        /*0108*/ 	.short	0x0210
        /*010a*/ 	.short	0x0064


	//----- nvinfo : EIATTR_SW_WAR
	.align		4
.L_43:
        /*010c*/ 	.byte	0x04, 0x36
        /*010e*/ 	.short	(.L_45 - .L_44)
.L_44:
        /*0110*/ 	.word	0x00000008
.L_45:


//--------------------- .nv.callgraph             --------------------------
	.section	.nv.callgraph,"",@"SHT_CUDA_CALLGRAPH"
	.align	4
	.sectionentsize	8
	.align		4
        /*0000*/ 	.word	0x00000000
	.align		4
        /*0004*/ 	.word	0xffffffff
	.align		4
        /*0008*/ 	.word	0x00000000
	.align		4
        /*000c*/ 	.word	0xfffffffe
	.align		4
        /*0010*/ 	.word	0x00000000
	.align		4
        /*0014*/ 	.word	0xfffffffd
	.align		4
        /*0018*/ 	.word	0x00000000
	.align		4
        /*001c*/ 	.word	0xfffffffc


//--------------------- .nv.constant4             --------------------------
	.section	.nv.constant4,"a",@progbits
	.align	8
	.align		8
.nv.constant4:
        /*0000*/ 	.dword	_$_str
	.align		8
        /*0008*/ 	.dword	_$_str_$_2


//--------------------- .text.triton_poi_fused__native_batch_norm_legit_no_training_add_relu_threshold_backward_1 --------------------------
	.section	.text.triton_poi_fused__native_batch_norm_legit_no_training_add_relu_threshold_backward_1,"ax",@progbits
	.align	128
        .global         triton_poi_fused__native_batch_norm_legit_no_training_add_relu_threshold_backward_1
        .type           triton_poi_fused__native_batch_norm_legit_no_training_add_relu_threshold_backward_1,@function
        .size           triton_poi_fused__native_batch_norm_legit_no_training_add_relu_threshold_backward_1,(.L_x_1 - triton_poi_fused__native_batch_norm_legit_no_training_add_relu_threshold_backward_1)
        .other          triton_poi_fused__native_batch_norm_legit_no_training_add_relu_threshold_backward_1,@"STO_CUDA_ENTRY STV_DEFAULT"
triton_poi_fused__native_batch_norm_legit_no_training_add_relu_threshold_backward_1:
.text.triton_poi_fused__native_batch_norm_legit_no_training_add_relu_threshold_backward_1:
[----:B------:R-:W0:Y:S01]  /*0000*/  LDC R1, c[0x0][0x28] ;  /* 0x00000a00ff017b82 */ /* 0x000e220000000800 */
[----:B------:R-:W1:Y:S07]  /*0010*/  S2R R0, SR_TID.X ;  /* 0x0000000000007919 */ /* 0x000e6e0000002100 */
[----:B------:R-:W2:Y:S01]  /*0020*/  LDC.64 R10, c[0x0][0x228] ;  /* 0x00008a00ff0a7b82 */ /* 0x000ea20000000a00 */
[----:B------:R-:W-:Y:S01]  /*0030*/  ULDC.64 UR4, c[0x0][0x208] ;  /* 0x0000820000047ab9 */ /* 0x000fe20000000a00 */
[----:B------:R-:W-:Y:S01]  /*0040*/  CS2R R8, SRZ ;  /* 0x0000000000087805 */ /* 0x000fe2000001ff00 */
[----:B------:R-:W3:Y:S05]  /*0050*/  S2R R5, SR_CTAID.X ;  /* 0x0000000000057919 */ /* 0x000eea0000002500 */
[----:B------:R-:W4:Y:S01]  /*0060*/  LDC.64 R12, c[0x0][0x250] ;  /* 0x00009400ff0c7b82 */ /* 0x000f220000000a00 */
[----:B------:R-:W-:-:S07]  /*0070*/  CS2R R6, SRZ ;  /* 0x0000000000067805 */ /* 0x000fce000001ff00 */
[----:B------:R-:W5:Y:S08]  /*0080*/  LDC.64 R16, c[0x0][0x220] ;  /* 0x00008800ff107b82 */ /* 0x000f700000000a00 */
[----:B------:R-:W2:Y:S08]  /*0090*/  LDC.64 R14, c[0x0][0x230] ;  /* 0x00008c00ff0e7b82 */ /* 0x000eb00000000a00 */
[----:B------:R-:W2:Y:S01]  /*00a0*/  LDC.64 R20, c[0x0][0x248] ;  /* 0x00009200ff147b82 */ /* 0x000ea20000000a00 */
[----:B-1----:R-:W-:-:S07]  /*00b0*/  SHF.L.U32 R0, R0, 0x1, RZ ;  /* 0x0000000100007819 */ /* 0x002fce00000006ff */
[----:B------:R-:W1:Y:S01]  /*00c0*/  LDC.64 R18, c[0x0][0x218] ;  /* 0x00008600ff127b82 */ /* 0x000e620000000a00 */
[----:B---3--:R-:W-:-:S07]  /*00d0*/  SHF.R.S32.HI R3, RZ, 0x17, R5 ;  /* 0x00000017ff037819 */ /* 0x008fce0000011405 */
[----:B------:R-:W3:Y:S01]  /*00e0*/  LDC.64 R28, c[0x0][0x258] ;  /* 0x00009600ff1c7b82 */ /* 0x000ee20000000a00 */
[----:B------:R-:W-:Y:S02]  /*00f0*/  LOP3.LUT R0, R0, 0xfe, RZ, 0xc0, !PT ;  /* 0x000000fe00007812 */ /* 0x000fe400078ec0ff */
[----:B------:R-:W-:Y:S02]  /*0100*/  CS2R R22, SRZ ;  /* 0x0000000000167805 */ /* 0x000fe4000001ff00 */
[----:B------:R-:W-:Y:S02]  /*0110*/  SGXT R3, R3, 0x1 ;  /* 0x000000010303781a */ /* 0x000fe40000000200 */
[----:B------:R-:W-:Y:S02]  /*0120*/  CS2R R24, SRZ ;  /* 0x0000000000187805 */ /* 0x000fe4000001ff00 */
[----:B------:R-:W-:Y:S02]  /*0130*/  LEA R0, R5, R0, 0x8 ;  /* 0x0000000005007211 */ /* 0x000fe400078e40ff */
[----:B------:R-:W-:Y:S01]  /*0140*/  CS2R R26, SRZ ;  /* 0x00000000001a7805 */ /* 0x000fe2000001ff00 */
[----:B------:R-:W-:Y:S01]  /*0150*/  ULDC.64 UR6, c[0x0][0x268] ;  /* 0x00009a0000067ab9 */ /* 0x000fe20000000a00 */
[----:B------:R-:W-:-:S02]  /*0160*/  LEA.HI R3, R3, R0, RZ, 0x4 ;  /* 0x0000000003037211 */ /* 0x000fc400078f20ff */
[----:B------:R-:W-:Y:S02]  /*0170*/  ISETP.GE.AND P0, PT, R0, 0x100, PT ;  /* 0x000001000000780c */ /* 0x000fe40003f06270 */
[----:B------:R-:W-:-:S04]  /*0180*/  SHF.R.S32.HI R3, RZ, 0x4, R3 ;  /* 0x00000004ff037819 */ /* 0x000fc80000011403 */
[----:B------:R-:W-:-:S04]  /*0190*/  LEA.HI R2, R3, R3, RZ, 0x2 ;  /* 0x0000000303027211 */ /* 0x000fc800078f10ff */
[----:B------:R-:W-:-:S04]  /*01a0*/  LOP3.LUT R2, R2, 0xfffffffc, RZ, 0xc0, !PT ;  /* 0xfffffffc02027812 */ /* 0x000fc800078ec0ff */
[----:B------:R-:W-:Y:S02]  /*01b0*/  IADD3 R4, R3, -R2, RZ ;  /* 0x8000000203047210 */ /* 0x000fe40007ffe0ff */
[----:B------:R-:W-:-:S03]  /*01c0*/  CS2R R2, SRZ ;  /* 0x0000000000027805 */ /* 0x000fc6000001ff00 */
[----:B--2---:R-:W-:-:S05]  /*01d0*/  IMAD.WIDE R10, R4, 0x4, R10 ;  /* 0x00000004040a7825 */ /* 0x004fca00078e020a */
[----:B------:R-:W2:Y:S01]  /*01e0*/  @!P0 LDG.E.EL R2, desc[UR4][R10.64] ;  /* 0x000000040a028981 */ /* 0x000ea2000c2e1900 */
[----:B----4-:R-:W-:-:S03]  /*01f0*/  IMAD.WIDE R12, R4, 0x4, R12 ;  /* 0x00000004040c7825 */ /* 0x010fc600078e020c */
[----:B------:R5:W4:Y:S04]  /*0200*/  @!P0 LDG.E.EL R8, desc[UR4][R10.64] ;  /* 0x000000040a088981 */ /* 0x000b28000c2e1900 */
[----:B------:R-:W4:Y:S04]  /*0210*/  @!P0 LDG.E.EL R7, desc[UR4][R12.64] ;  /* 0x000000040c078981 */ /* 0x000f28000c2e1900 */
[----:B------:R1:W4:Y:S01]  /*0220*/  @!P0 LDG.E.EL R3, desc[UR4][R12.64] ;  /* 0x000000040c038981 */ /* 0x000322000c2e1900 */
[----:B------:R-:W-:Y:S01]  /*0230*/  HFMA2.MMA R5, -RZ, RZ, 0, 0 ;  /* 0x00000000ff057435 */ /* 0x000fe200000001ff */
[----:B-----5:R-:W-:-:S02]  /*0240*/  IMAD.WIDE R10, R4, 0x4, R16 ;  /* 0x00000004040a7825 */ /* 0x020fc400078e0210 */
[----:B------:R-:W5:Y:S03]  /*0250*/  LDC.64 R16, c[0x0][0x240] ;  /* 0x00009000ff107b82 */ /* 0x000f660000000a00 */
[----:B------:R-:W4:Y:S04]  /*0260*/  @!P0 LDG.E.EL R6, desc[UR4][R10.64] ;  /* 0x000000040a068981 */ /* 0x000f28000c2e1900 */
[----:B------:R3:W4:Y:S01]  /*0270*/  @!P0 LDG.E.EL R5, desc[UR4][R10.64] ;  /* 0x000000040a058981 */ /* 0x000722000c2e1900 */
[----:B01----:R-:W0:Y:S08]  /*0280*/  LDC.64 R12, c[0x0][0x238] ;  /* 0x00008e00ff0c7b82 */ /* 0x003e300000000a00 */
[----:B---3--:R-:W1:Y:S01]  /*0290*/  LDC.64 R10, c[0x0][0x260] ;  /* 0x00009800ff0a7b82 */ /* 0x008e620000000a00 */
[----:B------:R-:W-:-:S04]  /*02a0*/  IMAD.WIDE R14, R4, 0x4, R14 ;  /* 0x00000004040e7825 */ /* 0x000fc800078e020e */
[----:B------:R-:W-:Y:S01]  /*02b0*/  IMAD.WIDE R20, R4, 0x4, R20 ;  /* 0x0000000404147825 */ /* 0x000fe200078e0214 */
[----:B------:R-:W3:Y:S04]  /*02c0*/  @!P0 LDG.E.EL R9, desc[UR4][R14.64] ;  /* 0x000000040e098981 */ /* 0x000ee8000c2e1900 */
[----:B------:R0:W3:Y:S01]  /*02d0*/  @!P0 LDG.E.EL R22, desc[UR4][R14.64] ;  /* 0x000000040e168981 */ /* 0x0000e2000c2e1900 */
[----:B-----5:R-:W-:-:S03]  /*02e0*/  IMAD.WIDE R16, R0, 0x4, R16 ;  /* 0x0000000400107825 */ /* 0x020fc600078e0210 */
[----:B------:R-:W5:Y:S01]  /*02f0*/  @!P0 LDG.E.EL R23, desc[UR4][R20.64] ;  /* 0x0000000414178981 */ /* 0x000f62000c2e1900 */
[----:B------:R-:W-:-:S03]  /*0300*/  IMAD.WIDE R18, R0, 0x4, R18 ;  /* 0x0000000400127825 */ /* 0x000fc600078e0212 */
[----:B------:R1:W3:Y:S01]  /*0310*/  @!P0 LDG.E.EL R24, desc[UR4][R20.64] ;  /* 0x0000000414188981 */ /* 0x0002e2000c2e1900 */
[----:B0-----:R-:W-:Y:S01]  /*0320*/  CS2R R14, SRZ ;  /* 0x00000000000e7805 */ /* 0x001fe2000001ff00 */
[----:B------:R-:W-:-:S04]  /*0330*/  IMAD.WIDE R28, R4, 0x4, R28 ;  /* 0x00000004041c7825 */ /* 0x000fc800078e021c */
[C---:B-1----:R-:W-:Y:S01]  /*0340*/  IMAD.WIDE R10, R4.reuse, 0x4, R10 ;  /* 0x00000004040a7825 */ /* 0x042fe200078e020a */
[----:B------:R-:W3:Y:S01]  /*0350*/  @!P0 LDG.E.64 R14, desc[UR4][R16.64] ;  /* 0x00000004100e8981 */ /* 0x000ee2000c1e1b00 */
[----:B------:R-:W-:Y:S02]  /*0360*/  CS2R R20, SRZ ;  /* 0x0000000000147805 */ /* 0x000fe4000001ff00 */
[----:B------:R-:W-:Y:S01]  /*0370*/  IMAD.WIDE R12, R4, 0x4, R12 ;  /* 0x00000004040c7825 */ /* 0x000fe200078e020c */
[----:B------:R-:W3:Y:S01]  /*0380*/  @!P0 LDG.E.EL R25, desc[UR4][R28.64] ;  /* 0x000000041c198981 */ /* 0x000ee2000c2e1900 */
[----:B------:R-:W-:-:S03]  /*0390*/  MOV R4, RZ ;  /* 0x000000ff00047202 */ /* 0x000fc60000000f00 */
[----:B------:R-:W3:Y:S04]  /*03a0*/  @!P0 LDG.E.64 R20, desc[UR4][R18.64] ;  /* 0x0000000412148981 */ /* 0x000ee8000c1e1b00 */
[----:B------:R0:W5:Y:S04]  /*03b0*/  @!P0 LDG.E.EL R26, desc[UR4][R28.64] ;  /* 0x000000041c1a8981 */ /* 0x000168000c2e1900 */
[----:B------:R-:W5:Y:S04]  /*03c0*/  @!P0 LDG.E.EL R4, desc[UR4][R12.64] ;  /* 0x000000040c048981 */ /* 0x000f68000c2e1900 */
[----:B------:R-:W5:Y:S01]  /*03d0*/  @!P0 LDG.E.EL R27, desc[UR4][R10.64] ;  /* 0x000000040a1b8981 */ /* 0x000f62000c2e1900 */
[----:B0-----:R-:W-:-:S06]  /*03e0*/  CS2R R28, SRZ ;  /* 0x00000000001c7805 */ /* 0x001fcc000001ff00 */
[----:B------:R0:W5:Y:S04]  /*03f0*/  @!P0 LDG.E.EL R29, desc[UR4][R10.64] ;  /* 0x000000040a1d8981 */ /* 0x000168000c2e1900 */
[----:B------:R1:W5:Y:S01]  /*0400*/  @!P0 LDG.E.EL R28, desc[UR4][R12.64] ;  /* 0x000000040c1c8981 */ /* 0x000362000c2e1900 */
[----:B--2---:R-:W-:-:S06]  /*0410*/  FADD R16, R2, 9.9999997473787516356e-06 ;  /* 0x3727c5ac02107421 */ /* 0x004fcc0000000000 */
[----:B------:R-:W2:Y:S01]  /*0420*/  MUFU.SQRT R16, R16 ;  /* 0x0000001000107308 */ /* 0x000ea20000002000 */
[----:B----4-:R-:W-:Y:S01]  /*0430*/  FADD R8, R8, 9.9999997473787516356e-06 ;  /* 0x3727c5ac08087421 */ /* 0x010fe20000000000 */
[----:B------:R-:W-:Y:S01]  /*0440*/  FADD R7, R7, 9.9999997473787516356e-06 ;  /* 0x3727c5ac07077421 */ /* 0x000fe20000000000 */
[----:B------:R-:W-:Y:S01]  /*0450*/  HFMA2.MMA R2, -RZ, RZ, 1.625, 0 ;  /* 0x3e800000ff027435 */ /* 0x000fe200000001ff */
[----:B------:R-:W-:-:S04]  /*0460*/  FADD R3, R3, 9.9999997473787516356e-06 ;  /* 0x3727c5ac03037421 */ /* 0x000fc80000000000 */
[----:B------:R-:W4:Y:S01]  /*0470*/  MUFU.SQRT R8, R8 ;  /* 0x0000000800087308 */ /* 0x000f220000002000 */
[----:B--2---:R-:W-:-:S07]  /*0480*/  FSETP.GT.AND P5, PT, R16, 8.50705917302346158658e+37, PT ;  /* 0x7e8000001000780b */ /* 0x004fce0003fa4000 */
[----:B0-----:R-:W0:Y:S01]  /*0490*/  MUFU.SQRT R11, R7 ;  /* 0x00000007000b7308 */ /* 0x001e220000002000 */
[----:B------:R-:W-:-:S07]  /*04a0*/  FSETP.GEU.AND P1, PT, R16, 1.175494350822287508e-38, PT ;  /* 0x008000001000780b */ /* 0x000fce0003f2e000 */
[----:B------:R-:W2:Y:S01]  /*04b0*/  MUFU.SQRT R17, R3 ;  /* 0x0000000300117308 */ /* 0x000ea20000002000 */
[----:B------:R-:W-:Y:S02]  /*04c0*/  FSEL R10, R2, 1, P5 ;  /* 0x3f800000020a7808 */ /* 0x000fe40002800000 */
[----:B----4-:R-:W-:Y:S01]  /*04d0*/  FSETP.GT.AND P2, PT, R8, 8.50705917302346158658e+37, PT ;  /* 0x7e8000000800780b */ /* 0x010fe20003f44000 */
[----:B------:R-:W-:Y:S01]  /*04e0*/  @P5 FMUL R16, R16, 0.25 ;  /* 0x3e80000010105820 */ /* 0x000fe20000400000 */
[----:B0-----:R-:W-:-:S03]  /*04f0*/  FSETP.GT.AND P6, PT, R11, 8.50705917302346158658e+37, PT ;  /* 0x7e8000000b00780b */ /* 0x001fc60003fc4000 */
[----:B------:R-:W-:Y:S01]  /*0500*/  @!P1 FMUL R16, R16, 16777216 ;  /* 0x4b80000010109820 */ /* 0x000fe20000400000 */
[----:B------:R-:W-:Y:S01]  /*0510*/  @!P1 FMUL R10, R10, 16777216 ;  /* 0x4b8000000a0a9820 */ /* 0x000fe20000400000 */
[C---:B------:R-:W-:Y:S02]  /*0520*/  FSETP.GEU.AND P3, PT, R8.reuse, 1.175494350822287508e-38, PT ;  /* 0x008000000800780b */ /* 0x040fe40003f6e000 */
[----:B------:R-:W-:Y:S02]  /*0530*/  FSETP.GEU.AND P1, PT, R11, 1.175494350822287508e-38, PT ;  /* 0x008000000b00780b */ /* 0x000fe40003f2e000 */
[C---:B--2---:R-:W-:Y:S02]  /*0540*/  FSETP.GT.AND P4, PT, R17.reuse, 8.50705917302346158658e+37, PT ;  /* 0x7e8000001100780b */ /* 0x044fe40003f84000 */
[----:B------:R-:W-:Y:S01]  /*0550*/  FSETP.GEU.AND P5, PT, R17, 1.175494350822287508e-38, PT ;  /* 0x008000001100780b */ /* 0x000fe20003fae000 */
[----:B------:R-:W0:Y:S01]  /*0560*/  MUFU.RCP R7, R16 ;  /* 0x0000001000077308 */ /* 0x000e220000001000 */
[----:B------:R-:W-:Y:S01]  /*0570*/  @P2 FMUL R8, R8, 0.25 ;  /* 0x3e80000008082820 */ /* 0x000fe20000400000 */
[----:B------:R-:W-:-:S04]  /*0580*/  @P6 FMUL R11, R11, 0.25 ;  /* 0x3e8000000b0b6820 */ /* 0x000fc80000400000 */
[----:B------:R-:W-:Y:S02]  /*0590*/  @!P3 FMUL R8, R8, 16777216 ;  /* 0x4b8000000808b820 */ /* 0x000fe40000400000 */
[----:B------:R-:W-:Y:S02]  /*05a0*/  @!P1 FMUL R11, R11, 16777216 ;  /* 0x4b8000000b0b9820 */ /* 0x000fe40000400000 */
[----:B------:R-:W-:Y:S02]  /*05b0*/  @P4 FMUL R17, R17, 0.25 ;  /* 0x3e80000011114820 */ /* 0x000fe40000400000 */
[----:B------:R-:W2:Y:S02]  /*05c0*/  MUFU.RCP R8, R8 ;  /* 0x0000000800087308 */ /* 0x000ea40000001000 */
[----:B------:R-:W-:Y:S01]  /*05d0*/  @!P5 FMUL R17, R17, 16777216 ;  /* 0x4b8000001111d820 */ /* 0x000fe20000400000 */
[----:B0-----:R-:W-:-:S05]  /*05e0*/  FMUL R7, R7, R10 ;  /* 0x0000000a07077220 */ /* 0x001fca0000400000 */
[----:B------:R-:W1:Y:S01]  /*05f0*/  MUFU.RCP R11, R11 ;  /* 0x0000000b000b7308 */ /* 0x000e620000001000 */
[C---:B------:R-:W-:Y:S02]  /*0600*/  FSEL R3, R2.reuse, 1, P2 ;  /* 0x3f80000002037808 */ /* 0x040fe40001000000 */
[C---:B------:R-:W-:Y:S02]  /*0610*/  FSEL R10, R2.reuse, 1, P4 ;  /* 0x3f800000020a7808 */ /* 0x040fe40002000000 */
[----:B------:R-:W-:-:S03]  /*0620*/  FSEL R2, R2, 1, P6 ;  /* 0x3f80000002027808 */ /* 0x000fc60003000000 */
[----:B------:R-:W0:Y:S01]  /*0630*/  MUFU.RCP R17, R17 ;  /* 0x0000001100117308 */ /* 0x000e220000001000 */
[----:B------:R-:W-:Y:S01]  /*0640*/  @!P3 FMUL R3, R3, 16777216 ;  /* 0x4b8000000303b820 */ /* 0x000fe20000400000 */
[----:B------:R-:W-:Y:S01]  /*0650*/  @!P1 FMUL R2, R2, 16777216 ;  /* 0x4b80000002029820 */ /* 0x000fe20000400000 */
[----:B------:R-:W-:Y:S02]  /*0660*/  @!P5 FMUL R10, R10, 16777216 ;  /* 0x4b8000000a0ad820 */ /* 0x000fe40000400000 */
[----:B--2---:R-:W-:Y:S01]  /*0670*/  FMUL R8, R8, R3 ;  /* 0x0000000308087220 */ /* 0x004fe20000400000 */
[----:B-1----:R-:W-:Y:S01]  /*0680*/  FMUL R12, R11, R2 ;  /* 0x000000020b0c7220 */ /* 0x002fe20000400000 */
[----:B---3--:R-:W-:Y:S01]  /*0690*/  FADD R15, -R24, R15 ;  /* 0x0000000f180f7221 */ /* 0x008fe20000000100 */
[----:B------:R-:W1:Y:S01]  /*06a0*/  LDC.64 R2, c[0x0][0x210] ;  /* 0x00008400ff027b82 */ /* 0x000e620000000a00 */
[----:B------:R-:W-:Y:S01]  /*06b0*/  FADD R21, -R6, R21 ;  /* 0x0000001506157221 */ /* 0x000fe20000000100 */
[----:B-----5:R-:W-:Y:S01]  /*06c0*/  FADD R23, -R23, R14 ;  /* 0x0000000e17177221 */ /* 0x020fe20000000100 */
[----:B------:R-:W-:Y:S01]  /*06d0*/  FADD R20, -R5, R20 ;  /* 0x0000001405147221 */ /* 0x000fe20000000100 */
[----:B------:R-:W-:Y:S01]  /*06e0*/  FMUL R12, R12, R15 ;  /* 0x0000000f0c0c7220 */ /* 0x000fe20000400000 */
[----:B0-----:R-:W-:Y:S01]  /*06f0*/  FMUL R10, R17, R10 ;  /* 0x0000000a110a7220 */ /* 0x001fe20000400000 */
[----:B------:R-:W-:Y:S01]  /*0700*/  FMUL R21, R8, R21 ;  /* 0x0000001508157220 */ /* 0x000fe20000400000 */
[----:B------:R-:W-:-:S02]  /*0710*/  FMUL R7, R7, R20 ;  /* 0x0000001407077220 */ /* 0x000fc40000400000 */
[----:B------:R-:W-:Y:S01]  /*0720*/  FMUL R10, R10, R23 ;  /* 0x000000170a0a7220 */ /* 0x000fe20000400000 */
[----:B------:R-:W-:Y:S01]  /*0730*/  FFMA R12, R12, R26, R29 ;  /* 0x0000001a0c0c7223 */ /* 0x000fe2000000001d */
[----:B------:R-:W-:Y:S01]  /*0740*/  FFMA R21, R21, R22, R4 ;  /* 0x0000001615157223 */ /* 0x000fe20000000004 */
[----:B------:R-:W-:Y:S01]  /*0750*/  FFMA R7, R7, R9, R28 ;  /* 0x0000000907077223 */ /* 0x000fe2000000001c */
[----:B------:R-:W-:-:S03]  /*0760*/  FFMA R10, R10, R25, R27 ;  /* 0x000000190a0a7223 */ /* 0x000fc6000000001b */
[----:B------:R-:W-:Y:S01]  /*0770*/  FSETP.GEU.AND P1, PT, R21, -R12, PT ;  /* 0x8000000c1500720b */ /* 0x000fe20003f2e000 */
[----:B------:R-:W-:Y:S01]  /*0780*/  FADD R12, R12, R21 ;  /* 0x000000150c0c7221 */ /* 0x000fe20000000000 */
[----:B------:R-:W-:Y:S01]  /*0790*/  FADD R4, R10, R7 ;  /* 0x000000070a047221 */ /* 0x000fe20000000000 */
[----:B------:R-:W-:-:S03]  /*07a0*/  FSETP.GEU.AND P2, PT, R7, -R10, PT ;  /* 0x8000000a0700720b */ /* 0x000fc60003f4e000 */
[----:B------:R-:W-:Y:S02]  /*07b0*/  FSEL R9, R12, RZ, P1 ;  /* 0x000000ff0c097208 */ /* 0x000fe40000800000 */
[----:B------:R-:W-:Y:S01]  /*07c0*/  FSEL R8, R4, RZ, P2 ;  /* 0x000000ff04087208 */ /* 0x000fe20001000000 */
[----:B-1----:R-:W-:Y:S01]  /*07d0*/  IMAD.WIDE R2, R0, 0x4, R2 ;  /* 0x0000000400027825 */ /* 0x002fe200078e0202 */
[----:B------:R-:W-:Y:S02]  /*07e0*/  FSETP.GTU.AND P2, PT, R9, RZ, PT ;  /* 0x000000ff0900720b */ /* 0x000fe40003f4c000 */
[----:B------:R-:W-:Y:S02]  /*07f0*/  FSETP.GTU.AND P3, PT, R8, RZ, PT ;  /* 0x000000ff0800720b */ /* 0x000fe40003f6c000 */
[----:B------:R-:W-:Y:S01]  /*0800*/  IADD3 R4, P1, R0, UR6, RZ ;  /* 0x0000000600047c10 */ /* 0x000fe2000ff3e0ff */
[----:B------:R0:W-:Y:S01]  /*0810*/  @!P0 STG.E.64 desc[UR4][R2.64], R8 ;  /* 0x0000000802008986 */ /* 0x0001e2000c101b04 */
[----:B------:R-:W-:-:S02]  /*0820*/  SEL R7, RZ, 0x100, P2 ;  /* 0x00000100ff077807 */ /* 0x000fc40001000000 */
[----:B------:R-:W-:Y:S02]  /*0830*/  SEL R6, RZ, 0x1, P3 ;  /* 0x00000001ff067807 */ /* 0x000fe40001800000 */
[----:B------:R-:W-:Y:S02]  /*0840*/  LEA.HI.X.SX32 R5, R0, UR7, 0x1, P1 ;  /* 0x0000000700057c11 */ /* 0x000fe400088f0eff */
[----:B------:R-:W-:Y:S01]  /*0850*/  IADD3 R7, R6, R7, RZ ;  /* 0x0000000706077210 */ /* 0x000fe20007ffe0ff */
[----:B0-----:R-:W-:Y:S06]  /*0860*/  @P0 EXIT ;  /* 0x000000000000094d */ /* 0x001fec0003800000 */
[----:B------:R-:W-:Y:S01]  /*0870*/  STG.E.U16 desc[UR4][R4.64], R7 ;  /* 0x0000000704007986 */ /* 0x000fe2000c101504 */
[----:B------:R-:W-:Y:S05]  /*0880*/  EXIT ;  /* 0x000000000000794d */ /* 0x000fea0003800000 */
.L_x_0:
[----:B------:R-:W-:-:S00]  /*0890*/  BRA `(.L_x_0) ;  /* 0xfffffffc00fc7947 */ /* 0x000fc0000383ffff */
[----:B------:R-:W-:-:S00]  /*08a0*/  NOP ;  /* 0x0000000000007918 */ /* 0x000fc00000000000 */
        /* <DEDUP_REMOVED lines=13> */
.L_x_1:


//--------------------- .nv.global.init           --------------------------
	.section	.nv.global.init,"aw",@progbits
.nv.global.init:
	.type		_$_str,@object
	.size		_$_str,(_$_str_$_2 - _$_str)
_$_str:
        /*0000*/ 	.byte	0x5f, 0x5f, 0x43, 0x55, 0x44, 0x41, 0x5f, 0x46, 0x54, 0x5a, 0x00
	.type		_$_str_$_2,@object
	.size		_$_str_$_2,(.L_1 - _$_str_$_2)
_$_str_$_2:
        /*000b*/ 	.byte	0x5f, 0x5f, 0x43, 0x55, 0x44, 0x41, 0x5f, 0x50, 0x52, 0x45, 0x43, 0x5f, 0x53, 0x51, 0x52, 0x54
        /*001b*/ 	.byte	0x00
.L_1:


//--------------------- .nv.constant0.triton_poi_fused__native_batch_norm_legit_no_training_add_relu_threshold_backward_1 --------------------------
	.section	.nv.constant0.triton_poi_fused__native_batch_norm_legit_no_training_add_relu_threshold_backward_1,"a",@progbits
	.sectionflags	@""
	.align	4
.nv.constant0.triton_poi_fused__native_batch_norm_legit_no_training_add_relu_threshold_backward_1:
	.zero		628
